//
// Generated by NVIDIA NVVM Compiler
//
// Compiler Build ID: CL-36424714
// Cuda compilation tools, release 13.0, V13.0.88
// Based on NVVM 20.0.0
//

.version 9.0
.target sm_100
.address_size 64

	// .globl	_Z21print_elements_kernelPhi
.extern .func  (.param .b32 func_retval0) vprintf
(
	.param .b64 vprintf_param_0,
	.param .b64 vprintf_param_1
)
;
.global .align 1 .b8 $str[4] = {37, 100, 32};
.global .align 1 .b8 $str$1[3] = {10};

.visible .entry _Z21print_elements_kernelPhi(
	.param .u64 .ptr .align 1 _Z21print_elements_kernelPhi_param_0,
	.param .u32 _Z21print_elements_kernelPhi_param_1
)
{
	.local .align 8 .b8 	__local_depot0[8];
	.reg .b64 	%SP;
	.reg .b64 	%SPL;
	.reg .pred 	%p<10>;
	.reg .b32 	%r<112>;
	.reg .b64 	%rd<32>;

	mov.u64 	%SPL, __local_depot0;
	cvta.local.u64 	%SP, %SPL;
	ld.param.u64 	%rd9, [_Z21print_elements_kernelPhi_param_0];
	ld.param.u32 	%r16, [_Z21print_elements_kernelPhi_param_1];
	cvta.to.global.u64 	%rd1, %rd9;
	add.u64 	%rd10, %SP, 0;
	add.u64 	%rd2, %SPL, 0;
	setp.lt.s32 	%p1, %r16, 1;
	@%p1 bra 	$L__BB0_13;
	and.b32  	%r1, %r16, 15;
	setp.lt.u32 	%p2, %r16, 16;
	mov.b32 	%r109, 0;
	@%p2 bra 	$L__BB0_4;
	and.b32  	%r109, %r16, 2147483632;
	neg.s32 	%r107, %r109;
	add.s64 	%rd30, %rd1, 7;
	mov.u64 	%rd11, $str;
$L__BB0_3:
	.pragma "nounroll";
	ld.global.u8 	%r18, [%rd30+-7];
	st.local.u32 	[%rd2], %r18;
	cvta.global.u64 	%rd12, %rd11;
	{ // callseq 0, 0
	.param .b64 param0;
	st.param.b64 	[param0], %rd12;
	.param .b64 param1;
	st.param.b64 	[param1], %rd10;
	.param .b32 retval0;
	call.uni (retval0), 
	vprintf, 
	(
	param0, 
	param1
	);
	ld.param.b32 	%r19, [retval0];
	} // callseq 0
	ld.global.u8 	%r21, [%rd30+-6];
	st.local.u32 	[%rd2], %r21;
	{ // callseq 1, 0
	.param .b64 param0;
	st.param.b64 	[param0], %rd12;
	.param .b64 param1;
	st.param.b64 	[param1], %rd10;
	.param .b32 retval0;
	call.uni (retval0), 
	vprintf, 
	(
	param0, 
	param1
	);
	ld.param.b32 	%r22, [retval0];
	} // callseq 1
	ld.global.u8 	%r24, [%rd30+-5];
	st.local.u32 	[%rd2], %r24;
	{ // callseq 2, 0
	.param .b64 param0;
	st.param.b64 	[param0], %rd12;
	.param .b64 param1;
	st.param.b64 	[param1], %rd10;
	.param .b32 retval0;
	call.uni (retval0), 
	vprintf, 
	(
	param0, 
	param1
	);
	ld.param.b32 	%r25, [retval0];
	} // callseq 2
	ld.global.u8 	%r27, [%rd30+-4];
	st.local.u32 	[%rd2], %r27;
	{ // callseq 3, 0
	.param .b64 param0;
	st.param.b64 	[param0], %rd12;
	.param .b64 param1;
	st.param.b64 	[param1], %rd10;
	.param .b32 retval0;
	call.uni (retval0), 
	vprintf, 
	(
	param0, 
	param1
	);
	ld.param.b32 	%r28, [retval0];
	} // callseq 3
	ld.global.u8 	%r30, [%rd30+-3];
	st.local.u32 	[%rd2], %r30;
	{ // callseq 4, 0
	.param .b64 param0;
	st.param.b64 	[param0], %rd12;
	.param .b64 param1;
	st.param.b64 	[param1], %rd10;
	.param .b32 retval0;
	call.uni (retval0), 
	vprintf, 
	(
	param0, 
	param1
	);
	ld.param.b32 	%r31, [retval0];
	} // callseq 4
	ld.global.u8 	%r33, [%rd30+-2];
	st.local.u32 	[%rd2], %r33;
	{ // callseq 5, 0
	.param .b64 param0;
	st.param.b64 	[param0], %rd12;
	.param .b64 param1;
	st.param.b64 	[param1], %rd10;
	.param .b32 retval0;
	call.uni (retval0), 
	vprintf, 
	(
	param0, 
	param1
	);
	ld.param.b32 	%r34, [retval0];
	} // callseq 5
	ld.global.u8 	%r36, [%rd30+-1];
	st.local.u32 	[%rd2], %r36;
	{ // callseq 6, 0
	.param .b64 param0;
	st.param.b64 	[param0], %rd12;
	.param .b64 param1;
	st.param.b64 	[param1], %rd10;
	.param .b32 retval0;
	call.uni (retval0), 
	vprintf, 
	(
	param0, 
	param1
	);
	ld.param.b32 	%r37, [retval0];
	} // callseq 6
	ld.global.u8 	%r39, [%rd30];
	st.local.u32 	[%rd2], %r39;
	{ // callseq 7, 0
	.param .b64 param0;
	st.param.b64 	[param0], %rd12;
	.param .b64 param1;
	st.param.b64 	[param1], %rd10;
	.param .b32 retval0;
	call.uni (retval0), 
	vprintf, 
	(
	param0, 
	param1
	);
	ld.param.b32 	%r40, [retval0];
	} // callseq 7
	ld.global.u8 	%r42, [%rd30+1];
	st.local.u32 	[%rd2], %r42;
	{ // callseq 8, 0
	.param .b64 param0;
	st.param.b64 	[param0], %rd12;
	.param .b64 param1;
	st.param.b64 	[param1], %rd10;
	.param .b32 retval0;
	call.uni (retval0), 
	vprintf, 
	(
	param0, 
	param1
	);
	ld.param.b32 	%r43, [retval0];
	} // callseq 8
	ld.global.u8 	%r45, [%rd30+2];
	st.local.u32 	[%rd2], %r45;
	{ // callseq 9, 0
	.param .b64 param0;
	st.param.b64 	[param0], %rd12;
	.param .b64 param1;
	st.param.b64 	[param1], %rd10;
	.param .b32 retval0;
	call.uni (retval0), 
	vprintf, 
	(
	param0, 
	param1
	);
	ld.param.b32 	%r46, [retval0];
	} // callseq 9
	ld.global.u8 	%r48, [%rd30+3];
	st.local.u32 	[%rd2], %r48;
	{ // callseq 10, 0
	.param .b64 param0;
	st.param.b64 	[param0], %rd12;
	.param .b64 param1;
	st.param.b64 	[param1], %rd10;
	.param .b32 retval0;
	call.uni (retval0), 
	vprintf, 
	(
	param0, 
	param1
	);
	ld.param.b32 	%r49, [retval0];
	} // callseq 10
	ld.global.u8 	%r51, [%rd30+4];
	st.local.u32 	[%rd2], %r51;
	{ // callseq 11, 0
	.param .b64 param0;
	st.param.b64 	[param0], %rd12;
	.param .b64 param1;
	st.param.b64 	[param1], %rd10;
	.param .b32 retval0;
	call.uni (retval0), 
	vprintf, 
	(
	param0, 
	param1
	);
	ld.param.b32 	%r52, [retval0];
	} // callseq 11
	ld.global.u8 	%r54, [%rd30+5];
	st.local.u32 	[%rd2], %r54;
	{ // callseq 12, 0
	.param .b64 param0;
	st.param.b64 	[param0], %rd12;
	.param .b64 param1;
	st.param.b64 	[param1], %rd10;
	.param .b32 retval0;
	call.uni (retval0), 
	vprintf, 
	(
	param0, 
	param1
	);
	ld.param.b32 	%r55, [retval0];
	} // callseq 12
	ld.global.u8 	%r57, [%rd30+6];
	st.local.u32 	[%rd2], %r57;
	{ // callseq 13, 0
	.param .b64 param0;
	st.param.b64 	[param0], %rd12;
	.param .b64 param1;
	st.param.b64 	[param1], %rd10;
	.param .b32 retval0;
	call.uni (retval0), 
	vprintf, 
	(
	param0, 
	param1
	);
	ld.param.b32 	%r58, [retval0];
	} // callseq 13
	ld.global.u8 	%r60, [%rd30+7];
	st.local.u32 	[%rd2], %r60;
	{ // callseq 14, 0
	.param .b64 param0;
	st.param.b64 	[param0], %rd12;
	.param .b64 param1;
	st.param.b64 	[param1], %rd10;
	.param .b32 retval0;
	call.uni (retval0), 
	vprintf, 
	(
	param0, 
	param1
	);
	ld.param.b32 	%r61, [retval0];
	} // callseq 14
	ld.global.u8 	%r63, [%rd30+8];
	st.local.u32 	[%rd2], %r63;
	{ // callseq 15, 0
	.param .b64 param0;
	st.param.b64 	[param0], %rd12;
	.param .b64 param1;
	st.param.b64 	[param1], %rd10;
	.param .b32 retval0;
	call.uni (retval0), 
	vprintf, 
	(
	param0, 
	param1
	);
	ld.param.b32 	%r64, [retval0];
	} // callseq 15
	add.s32 	%r107, %r107, 16;
	add.s64 	%rd30, %rd30, 16;
	setp.ne.s32 	%p3, %r107, 0;
	@%p3 bra 	$L__BB0_3;
$L__BB0_4:
	setp.eq.s32 	%p4, %r1, 0;
	@%p4 bra 	$L__BB0_13;
	and.b32  	%r7, %r16, 7;
	setp.lt.u32 	%p5, %r1, 8;
	@%p5 bra 	$L__BB0_7;
	cvt.u64.u32 	%rd14, %r109;
	add.s64 	%rd15, %rd1, %rd14;
	ld.global.u8 	%r66, [%rd15];
	st.local.u32 	[%rd2], %r66;
	mov.u64 	%rd16, $str;
	cvta.global.u64 	%rd17, %rd16;
	{ // callseq 16, 0
	.param .b64 param0;
	st.param.b64 	[param0], %rd17;
	.param .b64 param1;
	st.param.b64 	[param1], %rd10;
	.param .b32 retval0;
	call.uni (retval0), 
	vprintf, 
	(
	param0, 
	param1
	);
	ld.param.b32 	%r67, [retval0];
	} // callseq 16
	ld.global.u8 	%r69, [%rd15+1];
	st.local.u32 	[%rd2], %r69;
	{ // callseq 17, 0
	.param .b64 param0;
	st.param.b64 	[param0], %rd17;
	.param .b64 param1;
	st.param.b64 	[param1], %rd10;
	.param .b32 retval0;
	call.uni (retval0), 
	vprintf, 
	(
	param0, 
	param1
	);
	ld.param.b32 	%r70, [retval0];
	} // callseq 17
	ld.global.u8 	%r72, [%rd15+2];
	st.local.u32 	[%rd2], %r72;
	{ // callseq 18, 0
	.param .b64 param0;
	st.param.b64 	[param0], %rd17;
	.param .b64 param1;
	st.param.b64 	[param1], %rd10;
	.param .b32 retval0;
	call.uni (retval0), 
	vprintf, 
	(
	param0, 
	param1
	);
	ld.param.b32 	%r73, [retval0];
	} // callseq 18
	ld.global.u8 	%r75, [%rd15+3];
	st.local.u32 	[%rd2], %r75;
	{ // callseq 19, 0
	.param .b64 param0;
	st.param.b64 	[param0], %rd17;
	.param .b64 param1;
	st.param.b64 	[param1], %rd10;
	.param .b32 retval0;
	call.uni (retval0), 
	vprintf, 
	(
	param0, 
	param1
	);
	ld.param.b32 	%r76, [retval0];
	} // callseq 19
	ld.global.u8 	%r78, [%rd15+4];
	st.local.u32 	[%rd2], %r78;
	{ // callseq 20, 0
	.param .b64 param0;
	st.param.b64 	[param0], %rd17;
	.param .b64 param1;
	st.param.b64 	[param1], %rd10;
	.param .b32 retval0;
	call.uni (retval0), 
	vprintf, 
	(
	param0, 
	param1
	);
	ld.param.b32 	%r79, [retval0];
	} // callseq 20
	ld.global.u8 	%r81, [%rd15+5];
	st.local.u32 	[%rd2], %r81;
	{ // callseq 21, 0
	.param .b64 param0;
	st.param.b64 	[param0], %rd17;
	.param .b64 param1;
	st.param.b64 	[param1], %rd10;
	.param .b32 retval0;
	call.uni (retval0), 
	vprintf, 
	(
	param0, 
	param1
	);
	ld.param.b32 	%r82, [retval0];
	} // callseq 21
	ld.global.u8 	%r84, [%rd15+6];
	st.local.u32 	[%rd2], %r84;
	{ // callseq 22, 0
	.param .b64 param0;
	st.param.b64 	[param0], %rd17;
	.param .b64 param1;
	st.param.b64 	[param1], %rd10;
	.param .b32 retval0;
	call.uni (retval0), 
	vprintf, 
	(
	param0, 
	param1
	);
	ld.param.b32 	%r85, [retval0];
	} // callseq 22
	ld.global.u8 	%r87, [%rd15+7];
	st.local.u32 	[%rd2], %r87;
	{ // callseq 23, 0
	.param .b64 param0;
	st.param.b64 	[param0], %rd17;
	.param .b64 param1;
	st.param.b64 	[param1], %rd10;
	.param .b32 retval0;
	call.uni (retval0), 
	vprintf, 
	(
	param0, 
	param1
	);
	ld.param.b32 	%r88, [retval0];
	} // callseq 23
	add.s32 	%r109, %r109, 8;
$L__BB0_7:
	setp.eq.s32 	%p6, %r7, 0;
	@%p6 bra 	$L__BB0_13;
	and.b32  	%r10, %r16, 3;
	setp.lt.u32 	%p7, %r7, 4;
	@%p7 bra 	$L__BB0_10;
	cvt.u64.u32 	%rd19, %r109;
	add.s64 	%rd20, %rd1, %rd19;
	ld.global.u8 	%r90, [%rd20];
	st.local.u32 	[%rd2], %r90;
	mov.u64 	%rd21, $str;
	cvta.global.u64 	%rd22, %rd21;
	{ // callseq 24, 0
	.param .b64 param0;
	st.param.b64 	[param0], %rd22;
	.param .b64 param1;
	st.param.b64 	[param1], %rd10;
	.param .b32 retval0;
	call.uni (retval0), 
	vprintf, 
	(
	param0, 
	param1
	);
	ld.param.b32 	%r91, [retval0];
	} // callseq 24
	ld.global.u8 	%r93, [%rd20+1];
	st.local.u32 	[%rd2], %r93;
	{ // callseq 25, 0
	.param .b64 param0;
	st.param.b64 	[param0], %rd22;
	.param .b64 param1;
	st.param.b64 	[param1], %rd10;
	.param .b32 retval0;
	call.uni (retval0), 
	vprintf, 
	(
	param0, 
	param1
	);
	ld.param.b32 	%r94, [retval0];
	} // callseq 25
	ld.global.u8 	%r96, [%rd20+2];
	st.local.u32 	[%rd2], %r96;
	{ // callseq 26, 0
	.param .b64 param0;
	st.param.b64 	[param0], %rd22;
	.param .b64 param1;
	st.param.b64 	[param1], %rd10;
	.param .b32 retval0;
	call.uni (retval0), 
	vprintf, 
	(
	param0, 
	param1
	);
	ld.param.b32 	%r97, [retval0];
	} // callseq 26
	ld.global.u8 	%r99, [%rd20+3];
	st.local.u32 	[%rd2], %r99;
	{ // callseq 27, 0
	.param .b64 param0;
	st.param.b64 	[param0], %rd22;
	.param .b64 param1;
	st.param.b64 	[param1], %rd10;
	.param .b32 retval0;
	call.uni (retval0), 
	vprintf, 
	(
	param0, 
	param1
	);
	ld.param.b32 	%r100, [retval0];
	} // callseq 27
	add.s32 	%r109, %r109, 4;
$L__BB0_10:
	setp.eq.s32 	%p8, %r10, 0;
	@%p8 bra 	$L__BB0_13;
	cvt.u64.u32 	%rd24, %r109;
	add.s64 	%rd31, %rd1, %rd24;
	neg.s32 	%r111, %r10;
	mov.u64 	%rd25, $str;
$L__BB0_12:
	.pragma "nounroll";
	ld.global.u8 	%r102, [%rd31];
	st.local.u32 	[%rd2], %r102;
	cvta.global.u64 	%rd26, %rd25;
	{ // callseq 28, 0
	.param .b64 param0;
	st.param.b64 	[param0], %rd26;
	.param .b64 param1;
	st.param.b64 	[param1], %rd10;
	.param .b32 retval0;
	call.uni (retval0), 
	vprintf, 
	(
	param0, 
	param1
	);
	ld.param.b32 	%r103, [retval0];
	} // callseq 28
	add.s64 	%rd31, %rd31, 1;
	add.s32 	%r111, %r111, 1;
	setp.ne.s32 	%p9, %r111, 0;
	@%p9 bra 	$L__BB0_12;
$L__BB0_13:
	mov.u64 	%rd28, $str$1;
	cvta.global.u64 	%rd29, %rd28;
	{ // callseq 29, 0
	.param .b64 param0;
	st.param.b64 	[param0], %rd29;
	.param .b64 param1;
	st.param.b64 	[param1], 0;
	.param .b32 retval0;
	call.uni (retval0), 
	vprintf, 
	(
	param0, 
	param1
	);
	ld.param.b32 	%r105, [retval0];
	} // callseq 29
	ret;

}


// ===== COMPILED SASS (sm_100) =====

	.target	sm_100

	.elftype	@"ET_EXEC"


//--------------------- .note.nv.tkinfo           --------------------------
	.section	.note.nv.tkinfo,"",@"SHT_NOTE"
	.sectionflags	@"SHF_NOTE_NV_TKINFO"
	.tkinfo
        /*0018*/ 	.word	0x00000002
        /*0030*/ 	.string	""
        /*0030*/ 	.string	"ptxas"
        /*0030*/ 	.string	"Cuda compilation tools, release 13.0, V13.0.88"
        /*0030*/ 	.string	"Build cuda_13.0.r13.0/compiler.36424714_0"
        /*0030*/ 	.string	"-arch sm_100 -m 64 "



//--------------------- .note.nv.cuinfo           --------------------------
	.section	.note.nv.cuinfo,"",@"SHT_NOTE"
	.sectionflags	@"SHF_NOTE_NV_CUINFO"
        /*0018*/ 	.short	0x0002
        /*001a*/ 	.short	0x0064
        /*001c*/ 	.short	0x0082
	.zero		2


//--------------------- .nv.info                  --------------------------
	.section	.nv.info,"",@"SHT_CUDA_INFO"
	.align	4


	//----- nvinfo : EIATTR_REGCOUNT
	.align		4
        /*0000*/ 	.byte	0x04, 0x2f
        /*0002*/ 	.short	(.L_3 - .L_2)
	.align		4
.L_2:
        /*0004*/ 	.word	index@(_Z21print_elements_kernelPhi)
        /*0008*/ 	.word	0x0000001b


	//----- nvinfo : EIATTR_FRAME_SIZE
	.align		4
.L_3:
        /*000c*/ 	.byte	0x04, 0x11
        /*000e*/ 	.short	(.L_5 - .L_4)
	.align		4
.L_4:
        /*0010*/ 	.word	index@(_Z21print_elements_kernelPhi)
        /*0014*/ 	.word	0x00000008


	//----- nvinfo : EIATTR_MIN_STACK_SIZE
	.align		4
.L_5:
        /*0018*/ 	.byte	0x04, 0x12
        /*001a*/ 	.short	(.L_7 - .L_6)
	.align		4
.L_6:
        /*001c*/ 	.word	index@(_Z21print_elements_kernelPhi)
        /*0020*/ 	.word	0x00000008
.L_7:


//--------------------- .nv.compat                --------------------------
	.section	.nv.compat,"",@"SHT_CUDA_COMPAT_INFO"
	.align	4
        /*0000*/ 	.byte	0x02, 0x09, 0x00, 0x00, 0x02, 0x02, 0x01, 0x00, 0x02, 0x05, 0x05, 0x00, 0x03, 0x07, 0x01, 0x01
        /*0010*/ 	.byte	0x02, 0x03, 0x00, 0x00, 0x02, 0x06, 0x01, 0x00, 0x04, 0x0b, 0x08, 0x00, 0x09, 0x00, 0x00, 0x00
        /*0020*/ 	.byte	0x00, 0x00, 0x00, 0x00


//--------------------- .nv.info._Z21print_elements_kernelPhi --------------------------
	.section	.nv.info._Z21print_elements_kernelPhi,"",@"SHT_CUDA_INFO"
	.sectionflags	@""
	.align	4


	//----- nvinfo : EIATTR_CUDA_API_VERSION
	.align		4
        /*0000*/ 	.byte	0x04, 0x37
        /*0002*/ 	.short	(.L_9 - .L_8)
.L_8:
        /*0004*/ 	.word	0x00000082


	//----- nvinfo : EIATTR_KPARAM_INFO
	.align		4
.L_9:
        /*0008*/ 	.byte	0x04, 0x17
        /*000a*/ 	.short	(.L_11 - .L_10)
.L_10:
        /*000c*/ 	.word	0x00000000
        /*0010*/ 	.short	0x0001
        /*0012*/ 	.short	0x0008
        /*0014*/ 	.byte	0x00, 0xf0, 0x11, 0x00


	//----- nvinfo : EIATTR_KPARAM_INFO
	.align		4
.L_11:
        /*0018*/ 	.byte	0x04, 0x17
        /*001a*/ 	.short	(.L_13 - .L_12)
.L_12:
        /*001c*/ 	.word	0x00000000
        /*0020*/ 	.short	0x0000
        /*0022*/ 	.short	0x0000
        /*0024*/ 	.byte	0x00, 0xf5, 0x21, 0x00


	//----- nvinfo : EIATTR_SPARSE_MMA_MASK
	.align		4
.L_13:
        /*0028*/ 	.byte	0x03, 0x50
        /*002a*/ 	.short	0x0000


	//----- nvinfo : EIATTR_MAXREG_COUNT
	.align		4
        /*002c*/ 	.byte	0x03, 0x1b
        /*002e*/ 	.short	0x00ff


	//----- nvinfo : EIATTR_EXTERNS
	.align		4
        /*0030*/ 	.byte	0x04, 0x0f
        /*0032*/ 	.short	(.L_15 - .L_14)


	//   ....[0]....
	.align		4
.L_14:
        /*0034*/ 	.word	index@(vprintf)


	//----- nvinfo : EIATTR_MERCURY_ISA_VERSION
	.align		4
.L_15:
        /*0038*/ 	.byte	0x03, 0x5f
        /*003a*/ 	.short	0x0101


	//----- nvinfo : EIATTR_VRC_CTA_INIT_COUNT
	.align		4
        /*003c*/ 	.byte	0x02, 0x4a
	.zero		1
	.zero		1


	//----- nvinfo : EIATTR_SYSCALL_OFFSETS
	.align		4
        /*0040*/ 	.byte	0x04, 0x46
        /*0042*/ 	.short	(.L_17 - .L_16)


	//   ....[0]....
.L_16:
        /*0044*/ 	.word	0x00000250


	//   ....[1]....
        /*0048*/ 	.word	0x000002f0


	//   ....[2]....
        /*004c*/ 	.word	0x00000390


	//   ....[3]....
        /*0050*/ 	.word	0x00000430


	//   ....[4]....
        /*0054*/ 	.word	0x000004d0


	//   ....[5]....
        /*0058*/ 	.word	0x00000570


	//   ....[6]....
        /*005c*/ 	.word	0x00000610


	//   ....[7]....
        /*0060*/ 	.word	0x000006b0


	//   ....[8]....
        /*0064*/ 	.word	0x00000750


	//   ....[9]....
        /*0068*/ 	.word	0x000007f0


	//   ....[10]....
        /*006c*/ 	.word	0x00000890


	//   ....[11]....
        /*0070*/ 	.word	0x00000930


	//   ....[12]....
        /*0074*/ 	.word	0x000009d0


	//   ....[13]....
        /*0078*/ 	.word	0x00000a70


	//   ....[14]....
        /*007c*/ 	.word	0x00000b10


	//   ....[15]....
        /*0080*/ 	.word	0x00000bb0


	//   ....[16]....
        /*0084*/ 	.word	0x00000d50


	//   ....[17]....
        /*0088*/ 	.word	0x00000df0


	//   ....[18]....
        /*008c*/ 	.word	0x00000e90


	//   ....[19]....
        /*0090*/ 	.word	0x00000f30


	//   ....[20]....
        /*0094*/ 	.word	0x00000fd0


	//   ....[21]....
        /*0098*/ 	.word	0x00001070


	//   ....[22]....
        /*009c*/ 	.word	0x00001110


	//   ....[23]....
        /*00a0*/ 	.word	0x000011b0


	//   ....[24]....
        /*00a4*/ 	.word	0x00001300


	//   ....[25]....
        /*00a8*/ 	.word	0x000013a0


	//   ....[26]....
        /*00ac*/ 	.word	0x00001440


	//   ....[27]....
        /*00b0*/ 	.word	0x000014e0


	//   ....[28]....
        /*00b4*/ 	.word	0x00001650


	//   ....[29]....
        /*00b8*/ 	.word	0x00001720


	//----- nvinfo : EIATTR_EXIT_INSTR_OFFSETS
	.align		4
.L_17:
        /*00bc*/ 	.byte	0x04, 0x1c
        /*00be*/ 	.short	(.L_19 - .L_18)


	//   ....[0]....
.L_18:
        /*00c0*/ 	.word	0x00001730


	//----- nvinfo : EIATTR_CRS_STACK_SIZE
	.align		4
.L_19:
        /*00c4*/ 	.byte	0x04, 0x1e
        /*00c6*/ 	.short	(.L_21 - .L_20)
.L_20:
        /*00c8*/ 	.word	0x00000000


	//----- nvinfo : EIATTR_CBANK_PARAM_SIZE
	.align		4
.L_21:
        /*00cc*/ 	.byte	0x03, 0x19
        /*00ce*/ 	.short	0x000c


	//----- nvinfo : EIATTR_PARAM_CBANK
	.align		4
        /*00d0*/ 	.byte	0x04, 0x0a
        /*00d2*/ 	.short	(.L_23 - .L_22)
	.align		4
.L_22:
        /*00d4*/ 	.word	index@(.nv.constant0._Z21print_elements_kernelPhi)
        /*00d8*/ 	.short	0x0380
        /*00da*/ 	.short	0x000c


	//----- nvinfo : EIATTR_SW_WAR
	.align		4
.L_23:
        /*00dc*/ 	.byte	0x04, 0x36
        /*00de*/ 	.short	(.L_25 - .L_24)
.L_24:
        /*00e0*/ 	.word	0x00000008
.L_25:


//--------------------- .nv.callgraph             --------------------------
	.section	.nv.callgraph,"",@"SHT_CUDA_CALLGRAPH"
	.align	4
	.sectionentsize	8
	.align		4
        /*0000*/ 	.word	0x00000000
	.align		4
        /*0004*/ 	.word	0xffffffff
	.align		4
        /*0008*/ 	.word	index@(_Z21print_elements_kernelPhi)
	.align		4
        /*000c*/ 	.word	index@(vprintf)
	.align		4
        /*0010*/ 	.word	0x00000000
	.align		4
        /*0014*/ 	.word	0xfffffffe
	.align		4
        /*0018*/ 	.word	0x00000000
	.align		4
        /*001c*/ 	.word	0xfffffffd
	.align		4
        /*0020*/ 	.word	0x00000000
	.align		4
        /*0024*/ 	.word	0xfffffffc


//--------------------- .nv.constant4             --------------------------
	.section	.nv.constant4,"a",@progbits
	.align	8
	.align		8
.nv.constant4:
        /*0000*/ 	.dword	vprintf
	.align		8
        /*0008*/ 	.dword	$str
	.align		8
        /*0010*/ 	.dword	$str$1


//--------------------- .text._Z21print_elements_kernelPhi --------------------------
	.section	.text._Z21print_elements_kernelPhi,"ax",@progbits
	.align	128
        .global         _Z21print_elements_kernelPhi
        .type           _Z21print_elements_kernelPhi,@function
        .size           _Z21print_elements_kernelPhi,(.L_x_38 - _Z21print_elements_kernelPhi)
        .other          _Z21print_elements_kernelPhi,@"STO_CUDA_ENTRY STV_DEFAULT"
_Z21print_elements_kernelPhi:
.text._Z21print_elements_kernelPhi:
[----:B------:R-:W0:Y:S01]  /*0000*/  LDC R1, c[0x0][0x37c] ;  /* 0x0000df00ff017b82 */ /* 0x000e220000000800 */
[----:B------:R-:W1:Y:S01]  /*0010*/  LDCU UR4, c[0x0][0x388] ;  /* 0x00007100ff0477ac */ /* 0x000e620008000800 */
[----:B0-----:R-:W-:Y:S01]  /*0020*/  VIADD R1, R1, 0xfffffff8 ;  /* 0xfffffff801017836 */ /* 0x001fe20000000000 */
[----:B------:R-:W0:Y:S01]  /*0030*/  LDCU UR5, c[0x0][0x2f8] ;  /* 0x00005f00ff0577ac */ /* 0x000e220008000800 */
[----:B------:R-:W2:Y:S01]  /*0040*/  LDCU UR6, c[0x0][0x2fc] ;  /* 0x00005f80ff0677ac */ /* 0x000ea20008000800 */
[----:B-1----:R-:W-:Y:S02]  /*0050*/  UISETP.GE.AND UP0, UPT, UR4, 0x1, UPT ;  /* 0x000000010400788c */ /* 0x002fe4000bf06270 */
[----:B0-----:R-:W-:-:S05]  /*0060*/  IADD3 R18, P0, PT, R1, UR5, RZ ;  /* 0x0000000501127c10 */ /* 0x001fca000ff1e0ff */
[----:B--2---:R-:W-:Y:S02]  /*0070*/  IMAD.X R2, RZ, RZ, UR6, P0 ;  /* 0x00000006ff027e24 */ /* 0x004fe400080e06ff */
[----:B------:R-:W-:Y:S06]  /*0080*/  BRA.U !UP0, `(.L_x_0) ;  /* 0x0000001508887547 */ /* 0x000fec000b800000 */
[----:B------:R-:W-:Y:S01]  /*0090*/  UISETP.GE.U32.AND UP0, UPT, UR4, 0x10, UPT ;  /* 0x000000100400788c */ /* 0x000fe2000bf06070 */
[----:B------:R-:W-:Y:S01]  /*00a0*/  IMAD.MOV.U32 R19, RZ, RZ, RZ ;  /* 0x000000ffff137224 */ /* 0x000fe200078e00ff */
[----:B------:R-:W0:Y:S01]  /*00b0*/  LDCU.64 UR36, c[0x0][0x358] ;  /* 0x00006b00ff2477ac */ /* 0x000e220008000a00 */
[----:B------:R-:W-:-:S06]  /*00c0*/  ULOP3.LUT UR38, UR4, 0xf, URZ, 0xc0, !UPT ;  /* 0x0000000f04267892 */ /* 0x000fcc000f8ec0ff */
[----:B------:R-:W-:Y:S06]  /*00d0*/  BRA.U !UP0, `(.L_x_1) ;  /* 0x0000000908cc7547 */ /* 0x000fec000b800000 */
[----:B------:R-:W1:Y:S01]  /*00e0*/  LDCU.64 UR6, c[0x0][0x380] ;  /* 0x00007000ff0677ac */ /* 0x000e620008000a00 */
[----:B------:R-:W-:Y:S01]  /*00f0*/  BSSY.RECONVERGENT B6, `(.L_x_1) ;  /* 0x00000b1000067945 */ /* 0x000fe20003800200 */
[----:B------:R-:W-:-:S04]  /*0100*/  ULOP3.LUT UR4, UR4, 0x7ffffff0, URZ, 0xc0, !UPT ;  /* 0x7ffffff004047892 */ /* 0x000fc8000f8ec0ff */
[----:B------:R-:W-:Y:S02]  /*0110*/  UIADD3 UR8, UPT, UPT, -UR4, URZ, URZ ;  /* 0x000000ff04087290 */ /* 0x000fe4000fffe1ff */
[----:B------:R-:W-:-:S04]  /*0120*/  MOV R19, UR4 ;  /* 0x0000000400137c02 */ /* 0x000fc80008000f00 */
[----:B------:R-:W-:Y:S01]  /*0130*/  IMAD.U32 R23, RZ, RZ, UR8 ;  /* 0x00000008ff177e24 */ /* 0x000fe2000f8e00ff */
[----:B-1----:R-:W-:-:S04]  /*0140*/  UIADD3 UR5, UP0, UPT, UR6, 0x7, URZ ;  /* 0x0000000706057890 */ /* 0x002fc8000ff1e0ff */
[----:B------:R-:W-:Y:S02]  /*0150*/  UIADD3.X UR6, UPT, UPT, URZ, UR7, URZ, UP0, !UPT ;  /* 0x00000007ff067290 */ /* 0x000fe400087fe4ff */
[----:B------:R-:W-:-:S04]  /*0160*/  IMAD.U32 R16, RZ, RZ, UR5 ;  /* 0x00000005ff107e24 */ /* 0x000fc8000f8e00ff */
[----:B------:R-:W-:-:S07]  /*0170*/  IMAD.U32 R17, RZ, RZ, UR6 ;  /* 0x00000006ff117e24 */ /* 0x000fce000f8e00ff */
.L_x_18:
[----:B0-----:R-:W2:Y:S01]  /*0180*/  LDG.E.U8 R0, desc[UR36][R16.64+-0x7] ;  /* 0xfffff92410007981 */ /* 0x001ea2000c1e1100 */
[----:B------:R-:W-:Y:S01]  /*0190*/  MOV R22, 0x0 ;  /* 0x0000000000167802 */ /* 0x000fe20000000f00 */
[----:B------:R-:W0:Y:S01]  /*01a0*/  LDCU.64 UR4, c[0x4][0x8] ;  /* 0x01000100ff0477ac */ /* 0x000e220008000a00 */
[----:B------:R-:W-:Y:S01]  /*01b0*/  IADD3 R23, PT, PT, R23, 0x10, RZ ;  /* 0x0000001017177810 */ /* 0x000fe20007ffe0ff */
[----:B------:R-:W-:Y:S01]  /*01c0*/  IMAD.MOV.U32 R6, RZ, RZ, R18 ;  /* 0x000000ffff067224 */ /* 0x000fe200078e0012 */
[----:B------:R1:W3:Y:S01]  /*01d0*/  LDC.64 R8, c[0x4][R22] ;  /* 0x0100000016087b82 */ /* 0x0002e20000000a00 */
[----:B------:R-:W-:Y:S02]  /*01e0*/  MOV R7, R2 ;  /* 0x0000000200077202 */ /* 0x000fe40000000f00 */
[----:B------:R-:W-:-:S04]  /*01f0*/  ISETP.NE.AND P0, PT, R23, RZ, PT ;  /* 0x000000ff1700720c */ /* 0x000fc80003f05270 */
[----:B------:R-:W-:Y:S01]  /*0200*/  P2R R24, PR, RZ, 0x1 ;  /* 0x00000001ff187803 */ /* 0x000fe20000000000 */
[----:B0-----:R-:W-:Y:S02]  /*0210*/  IMAD.U32 R4, RZ, RZ, UR4 ;  /* 0x00000004ff047e24 */ /* 0x001fe4000f8e00ff */
[----:B------:R-:W-:Y:S01]  /*0220*/  IMAD.U32 R5, RZ, RZ, UR5 ;  /* 0x00000005ff057e24 */ /* 0x000fe2000f8e00ff */
[----:B--23--:R1:W-:Y:S06]  /*0230*/  STL [R1], R0 ;  /* 0x0000000001007387 */ /* 0x00c3ec0000100800 */
[----:B------:R-:W-:-:S07]  /*0240*/  LEPC R20, `(.L_x_2) ;  /* 0x000000001014794e */ /* 0x000fce0000000000 */
[----:B-1----:R-:W-:Y:S05]  /*0250*/  CALL.ABS.NOINC R8 ;  /* 0x0000000008007343 */ /* 0x002fea0003c00000 */
.L_x_2:
[----:B------:R-:W2:Y:S01]  /*0260*/  LDG.E.U8 R0, desc[UR36][R16.64+-0x6] ;  /* 0xfffffa2410007981 */ /* 0x000ea2000c1e1100 */
[----:B------:R0:W1:Y:S01]  /*0270*/  LDC.64 R8, c[0x4][R22] ;  /* 0x0100000016087b82 */ /* 0x0000620000000a00 */
[----:B------:R-:W3:Y:S01]  /*0280*/  LDCU.64 UR4, c[0x4][0x8] ;  /* 0x01000100ff0477ac */ /* 0x000ee20008000a00 */
[----:B------:R-:W-:Y:S01]  /*0290*/  IMAD.MOV.U32 R6, RZ, RZ, R18 ;  /* 0x000000ffff067224 */ /* 0x000fe200078e0012 */
[----:B------:R-:W-:Y:S01]  /*02a0*/  MOV R7, R2 ;  /* 0x0000000200077202 */ /* 0x000fe20000000f00 */
[----:B---3--:R-:W-:Y:S02]  /*02b0*/  IMAD.U32 R4, RZ, RZ, UR4 ;  /* 0x00000004ff047e24 */ /* 0x008fe4000f8e00ff */
[----:B------:R-:W-:Y:S01]  /*02c0*/  IMAD.U32 R5, RZ, RZ, UR5 ;  /* 0x00000005ff057e24 */ /* 0x000fe2000f8e00ff */
[----:B-12---:R0:W-:Y:S06]  /*02d0*/  STL [R1], R0 ;  /* 0x0000000001007387 */ /* 0x0061ec0000100800 */
[----:B------:R-:W-:-:S07]  /*02e0*/  LEPC R20, `(.L_x_3) ;  /* 0x000000001014794e */ /* 0x000fce0000000000 */
[----:B0-----:R-:W-:Y:S05]  /*02f0*/  CALL.ABS.NOINC R8 ;  /* 0x0000000008007343 */ /* 0x001fea0003c00000 */
.L_x_3:
        /* <DEDUP_REMOVED lines=10> */
.L_x_4:
        /* <DEDUP_REMOVED lines=10> */
.L_x_5:
        /* <DEDUP_REMOVED lines=10> */
.L_x_6:
[----:B------:R-:W2:Y:S01]  /*04e0*/  LDG.E.U8 R0, desc[UR36][R16.64+-0x2] ;  /* 0xfffffe2410007981 */ /* 0x000ea2000c1e1100 */
[----:B------:R0:W1:Y:S01]  /*04f0*/  LDC.64 R8, c[0x4][R22] ;  /* 0x0100000016087b82 */ /* 0x0000620000000a00 */
[----:B------:R-:W3:Y:S01]  /*0500*/  LDCU.64 UR4, c[0x4][0x8] ;  /* 0x01000100ff0477ac */ /* 0x000ee20008000a00 */
[----:B------:R-:W-:Y:S01]  /*0510*/  MOV R6, R18 ;  /* 0x0000001200067202 */ /* 0x000fe20000000f00 */
[----:B------:R-:W-:Y:S02]  /*0520*/  IMAD.MOV.U32 R7, RZ, RZ, R2 ;  /* 0x000000ffff077224 */ /* 0x000fe400078e0002 */
[----:B---3--:R-:W-:Y:S02]  /*0530*/  IMAD.U32 R4, RZ, RZ, UR4 ;  /* 0x00000004ff047e24 */ /* 0x008fe4000f8e00ff */
[----:B------:R-:W-:Y:S01]  /*0540*/  IMAD.U32 R5, RZ, RZ, UR5 ;  /* 0x00000005ff057e24 */ /* 0x000fe2000f8e00ff */
[----:B-12---:R0:W-:Y:S06]  /*0550*/  STL [R1], R0 ;  /* 0x0000000001007387 */ /* 0x0061ec0000100800 */
[----:B------:R-:W-:-:S07]  /*0560*/  LEPC R20, `(.L_x_7) ;  /* 0x000000001014794e */ /* 0x000fce0000000000 */
[----:B0-----:R-:W-:Y:S05]  /*0570*/  CALL.ABS.NOINC R8 ;  /* 0x0000000008007343 */ /* 0x001fea0003c00000 */
.L_x_7:
[----:B------:R-:W2:Y:S01]  /*0580*/  LDG.E.U8 R0, desc[UR36][R16.64+-0x1] ;  /* 0xffffff2410007981 */ /* 0x000ea2000c1e1100 */
[----:B------:R0:W1:Y:S01]  /*0590*/  LDC.64 R8, c[0x4][R22] ;  /* 0x0100000016087b82 */ /* 0x0000620000000a00 */
[----:B------:R-:W3:Y:S01]  /*05a0*/  LDCU.64 UR4, c[0x4][0x8] ;  /* 0x01000100ff0477ac */ /* 0x000ee20008000a00 */
[----:B------:R-:W-:Y:S02]  /*05b0*/  IMAD.MOV.U32 R6, RZ, RZ, R18 ;  /* 0x000000ffff067224 */ /* 0x000fe400078e0012 */
[----:B------:R-:W-:Y:S02]  /*05c0*/  IMAD.MOV.U32 R7, RZ, RZ, R2 ;  /* 0x000000ffff077224 */ /* 0x000fe400078e0002 */
[----:B---3--:R-:W-:Y:S01]  /*05d0*/  IMAD.U32 R4, RZ, RZ, UR4 ;  /* 0x00000004ff047e24 */ /* 0x008fe2000f8e00ff */
[----:B------:R-:W-:Y:S01]  /*05e0*/  MOV R5, UR5 ;  /* 0x0000000500057c02 */ /* 0x000fe20008000f00 */
[----:B-12---:R0:W-:Y:S06]  /*05f0*/  STL [R1], R0 ;  /* 0x0000000001007387 */ /* 0x0061ec0000100800 */
[----:B------:R-:W-:-:S07]  /*0600*/  LEPC R20, `(.L_x_8) ;  /* 0x000000001014794e */ /* 0x000fce0000000000 */
[----:B0-----:R-:W-:Y:S05]  /*0610*/  CALL.ABS.NOINC R8 ;  /* 0x0000000008007343 */ /* 0x001fea0003c00000 */
.L_x_8:
[----:B------:R-:W2:Y:S01]  /*0620*/  LDG.E.U8 R0, desc[UR36][R16.64] ;  /* 0x0000002410007981 */ /* 0x000ea2000c1e1100 */
[----:B------:R0:W1:Y:S01]  /*0630*/  LDC.64 R8, c[0x4][R22] ;  /* 0x0100000016087b82 */ /* 0x0000620000000a00 */
[----:B------:R-:W3:Y:S01]  /*0640*/  LDCU.64 UR4, c[0x4][0x8] ;  /* 0x01000100ff0477ac */ /* 0x000ee20008000a00 */
[----:B------:R-:W-:Y:S01]  /*0650*/  IMAD.MOV.U32 R6, RZ, RZ, R18 ;  /* 0x000000ffff067224 */ /* 0x000fe200078e0012 */
[----:B------:R-:W-:Y:S02]  /*0660*/  MOV R7, R2 ;  /* 0x0000000200077202 */ /* 0x000fe40000000f00 */
[----:B---3--:R-:W-:Y:S01]  /*0670*/  MOV R4, UR4 ;  /* 0x0000000400047c02 */ /* 0x008fe20008000f00 */
[----:B------:R-:W-:Y:S01]  /*0680*/  IMAD.U32 R5, RZ, RZ, UR5 ;  /* 0x00000005ff057e24 */ /* 0x000fe2000f8e00ff */
[----:B-12---:R0:W-:Y:S06]  /*0690*/  STL [R1], R0 ;  /* 0x0000000001007387 */ /* 0x0061ec0000100800 */
[----:B------:R-:W-:-:S07]  /*06a0*/  LEPC R20, `(.L_x_9) ;  /* 0x000000001014794e */ /* 0x000fce0000000000 */
[----:B0-----:R-:W-:Y:S05]  /*06b0*/  CALL.ABS.NOINC R8 ;  /* 0x0000000008007343 */ /* 0x001fea0003c00000 */
.L_x_9:
        /* <DEDUP_REMOVED lines=10> */
.L_x_10:
        /* <DEDUP_REMOVED lines=10> */
.L_x_11:
        /* <DEDUP_REMOVED lines=10> */
.L_x_12:
        /* <DEDUP_REMOVED lines=10> */
.L_x_13:
        /* <DEDUP_REMOVED lines=10> */
.L_x_14:
        /* <DEDUP_REMOVED lines=10> */
.L_x_15:
        /* <DEDUP_REMOVED lines=10> */
.L_x_16:
        /* <DEDUP_REMOVED lines=10> */
.L_x_17:
[----:B------:R-:W-:Y:S02]  /*0bc0*/  ISETP.NE.AND P6, PT, R24, RZ, PT ;  /* 0x000000ff1800720c */ /* 0x000fe40003fc5270 */
[----:B------:R-:W-:-:S04]  /*0bd0*/  IADD3 R16, P0, PT, R16, 0x10, RZ ;  /* 0x0000001010107810 */ /* 0x000fc80007f1e0ff */
[----:B------:R-:W-:-:S07]  /*0be0*/  IADD3.X R17, PT, PT, RZ, R17, RZ, P0, !PT ;  /* 0x00000011ff117210 */ /* 0x000fce00007fe4ff */
[----:B------:R-:W-:Y:S05]  /*0bf0*/  @P6 BRA `(.L_x_18) ;  /* 0xfffffff400606947 */ /* 0x000fea000383ffff */
[----:B------:R-:W-:Y:S05]  /*0c00*/  BSYNC.RECONVERGENT B6 ;  /* 0x0000000000067941 */ /* 0x000fea0003800200 */
.L_x_1:
[----:B------:R-:W-:Y:S01]  /*0c10*/  UISETP.NE.AND UP0, UPT, UR38, URZ, UPT ;  /* 0x000000ff2600728c */ /* 0x000fe2000bf05270 */
[----:B------:R-:W-:Y:S08]  /*0c20*/  BSSY.RECONVERGENT B6, `(.L_x_0) ;  /* 0x00000a8000067945 */ /* 0x000ff00003800200 */
[----:B------:R-:W-:Y:S05]  /*0c30*/  BRA.U !UP0, `(.L_x_19) ;  /* 0x0000000908987547 */ /* 0x000fea000b800000 */
[----:B------:R-:W1:Y:S01]  /*0c40*/  LDC R23, c[0x0][0x388] ;  /* 0x0000e200ff177b82 */ /* 0x000e620000000800 */
[----:B------:R-:W-:Y:S01]  /*0c50*/  UISETP.GE.U32.AND UP0, UPT, UR38, 0x8, UPT ;  /* 0x000000082600788c */ /* 0x000fe2000bf06070 */
[----:B-1----:R-:W-:-:S08]  /*0c60*/  LOP3.LUT R23, R23, 0x7, RZ, 0xc0, !PT ;  /* 0x0000000717177812 */ /* 0x002fd000078ec0ff */
[----:B------:R-:W-:Y:S05]  /*0c70*/  BRA.U !UP0, `(.L_x_20) ;  /* 0x0000000508547547 */ /* 0x000fea000b800000 */
[----:B------:R-:W1:Y:S02]  /*0c80*/  LDCU.64 UR4, c[0x0][0x380] ;  /* 0x00007000ff0477ac */ /* 0x000e640008000a00 */
[----:B-1----:R-:W-:-:S05]  /*0c90*/  IADD3 R16, P0, PT, R19, UR4, RZ ;  /* 0x0000000413107c10 */ /* 0x002fca000ff1e0ff */
[----:B------:R-:W-:Y:S01]  /*0ca0*/  IMAD.X R17, RZ, RZ, UR5, P0 ;  /* 0x00000005ff117e24 */ /* 0x000fe200080e06ff */
[----:B------:R-:W-:Y:S01]  /*0cb0*/  MOV R22, 0x0 ;  /* 0x0000000000167802 */ /* 0x000fe20000000f00 */
[----:B------:R-:W1:Y:S03]  /*0cc0*/  LDCU.64 UR4, c[0x4][0x8] ;  /* 0x01000100ff0477ac */ /* 0x000e660008000a00 */
[----:B0-----:R-:W2:Y:S01]  /*0cd0*/  LDG.E.U8 R0, desc[UR36][R16.64] ;  /* 0x0000002410007981 */ /* 0x001ea2000c1e1100 */
[----:B------:R0:W3:Y:S01]  /*0ce0*/  LDC.64 R8, c[0x4][R22] ;  /* 0x0100000016087b82 */ /* 0x0000e20000000a00 */
[----:B------:R-:W-:Y:S02]  /*0cf0*/  IMAD.MOV.U32 R6, RZ, RZ, R18 ;  /* 0x000000ffff067224 */ /* 0x000fe400078e0012 */
[----:B------:R-:W-:Y:S02]  /*0d00*/  IMAD.MOV.U32 R7, RZ, RZ, R2 ;  /* 0x000000ffff077224 */ /* 0x000fe400078e0002 */
[----:B-1----:R-:W-:Y:S01]  /*0d10*/  IMAD.U32 R4, RZ, RZ, UR4 ;  /* 0x00000004ff047e24 */ /* 0x002fe2000f8e00ff */
[----:B------:R-:W-:Y:S01]  /*0d20*/  MOV R5, UR5 ;  /* 0x0000000500057c02 */ /* 0x000fe20008000f00 */
[----:B--23--:R0:W-:Y:S06]  /*0d30*/  STL [R1], R0 ;  /* 0x0000000001007387 */ /* 0x00c1ec0000100800 */
[----:B------:R-:W-:-:S07]  /*0d40*/  LEPC R20, `(.L_x_21) ;  /* 0x000000001014794e */ /* 0x000fce0000000000 */
[----:B0-----:R-:W-:Y:S05]  /*0d50*/  CALL.ABS.NOINC R8 ;  /* 0x0000000008007343 */ /* 0x001fea0003c00000 */
.L_x_21:
        /* <DEDUP_REMOVED lines=10> */
.L_x_22:
        /* <DEDUP_REMOVED lines=10> */
.L_x_23:
        /* <DEDUP_REMOVED lines=10> */
.L_x_24:
        /* <DEDUP_REMOVED lines=10> */
.L_x_25:
        /* <DEDUP_REMOVED lines=10> */
.L_x_26:
        /* <DEDUP_REMOVED lines=10> */
.L_x_27:
        /* <DEDUP_REMOVED lines=10> */
.L_x_28:
[----:B------:R-:W-:-:S07]  /*11c0*/  VIADD R19, R19, 0x8 ;  /* 0x0000000813137836 */ /* 0x000fce0000000000 */
.L_x_20:
[----:B------:R-:W-:-:S13]  /*11d0*/  ISETP.NE.AND P0, PT, R23, RZ, PT ;  /* 0x000000ff1700720c */ /* 0x000fda0003f05270 */
[----:B------:R-:W-:Y:S05]  /*11e0*/  @!P0 BRA `(.L_x_19) ;  /* 0x00000004002c8947 */ /* 0x000fea0003800000 */
[----:B------:R-:W1:Y:S01]  /*11f0*/  LDC R0, c[0x0][0x388] ;  /* 0x0000e200ff007b82 */ /* 0x000e620000000800 */
[----:B------:R-:W-:Y:S02]  /*1200*/  ISETP.GE.U32.AND P0, PT, R23, 0x4, PT ;  /* 0x000000041700780c */ /* 0x000fe40003f06070 */
[----:B-1----:R-:W-:-:S11]  /*1210*/  LOP3.LUT R23, R0, 0x3, RZ, 0xc0, !PT ;  /* 0x0000000300177812 */ /* 0x002fd600078ec0ff */
[----:B------:R-:W-:Y:S05]  /*1220*/  @!P0 BRA `(.L_x_29) ;  /* 0x0000000000b48947 */ /* 0x000fea0003800000 */
[----:B------:R-:W1:Y:S02]  /*1230*/  LDCU.64 UR4, c[0x0][0x380] ;  /* 0x00007000ff0477ac */ /* 0x000e640008000a00 */
[----:B-1----:R-:W-:-:S05]  /*1240*/  IADD3 R16, P0, PT, R19, UR4, RZ ;  /* 0x0000000413107c10 */ /* 0x002fca000ff1e0ff */
[----:B------:R-:W-:Y:S01]  /*1250*/  IMAD.X R17, RZ, RZ, UR5, P0 ;  /* 0x00000005ff117e24 */ /* 0x000fe200080e06ff */
[----:B------:R-:W-:Y:S01]  /*1260*/  MOV R22, 0x0 ;  /* 0x0000000000167802 */ /* 0x000fe20000000f00 */
[----:B------:R-:W1:Y:S03]  /*1270*/  LDCU.64 UR4, c[0x4][0x8] ;  /* 0x01000100ff0477ac */ /* 0x000e660008000a00 */
[----:B0-----:R-:W2:Y:S01]  /*1280*/  LDG.E.U8 R0, desc[UR36][R16.64] ;  /* 0x0000002410007981 */ /* 0x001ea2000c1e1100 */
[----:B------:R0:W3:Y:S01]  /*1290*/  LDC.64 R8, c[0x4][R22] ;  /* 0x0100000016087b82 */ /* 0x0000e20000000a00 */
[----:B------:R-:W-:Y:S01]  /*12a0*/  IMAD.MOV.U32 R6, RZ, RZ, R18 ;  /* 0x000000ffff067224 */ /* 0x000fe200078e0012 */
[----:B------:R-:W-:Y:S02]  /*12b0*/  MOV R7, R2 ;  /* 0x0000000200077202 */ /* 0x000fe40000000f00 */
[----:B-1----:R-:W-:Y:S01]  /*12c0*/  MOV R4, UR4 ;  /* 0x0000000400047c02 */ /* 0x002fe20008000f00 */
[----:B------:R-:W-:Y:S01]  /*12d0*/  IMAD.U32 R5, RZ, RZ, UR5 ;  /* 0x00000005ff057e24 */ /* 0x000fe2000f8e00ff */
[----:B--23--:R0:W-:Y:S06]  /*12e0*/  STL [R1], R0 ;  /* 0x0000000001007387 */ /* 0x00c1ec0000100800 */
[----:B------:R-:W-:-:S07]  /*12f0*/  LEPC R20, `(.L_x_30) ;  /* 0x000000001014794e */ /* 0x000fce0000000000 */
[----:B0-----:R-:W-:Y:S05]  /*1300*/  CALL.ABS.NOINC R8 ;  /* 0x0000000008007343 */ /* 0x001fea0003c00000 */
.L_x_30:
        /* <DEDUP_REMOVED lines=10> */
.L_x_31:
        /* <DEDUP_REMOVED lines=10> */
.L_x_32:
        /* <DEDUP_REMOVED lines=10> */
.L_x_33:
[----:B------:R-:W-:-:S07]  /*14f0*/  VIADD R19, R19, 0x4 ;  /* 0x0000000413137836 */ /* 0x000fce0000000000 */
.L_x_29:
[----:B------:R-:W-:-:S13]  /*1500*/  ISETP.NE.AND P0, PT, R23, RZ, PT ;  /* 0x000000ff1700720c */ /* 0x000fda0003f05270 */
[----:B------:R-:W-:Y:S05]  /*1510*/  @!P0 BRA `(.L_x_19) ;  /* 0x0000000000608947 */ /* 0x000fea0003800000 */
[----:B------:R-:W1:Y:S01]  /*1520*/  LDCU.64 UR4, c[0x0][0x380] ;  /* 0x00007000ff0477ac */ /* 0x000e620008000a00 */
[----:B------:R-:W-:Y:S01]  /*1530*/  IMAD.MOV R23, RZ, RZ, -R23 ;  /* 0x000000ffff177224 */ /* 0x000fe200078e0a17 */
[----:B-1----:R-:W-:-:S04]  /*1540*/  IADD3 R19, P0, PT, R19, UR4, RZ ;  /* 0x0000000413137c10 */ /* 0x002fc8000ff1e0ff */
[----:B------:R-:W-:-:S09]  /*1550*/  IADD3.X R16, PT, PT, RZ, UR5, RZ, P0, !PT ;  /* 0x00000005ff107c10 */ /* 0x000fd200087fe4ff */
.L_x_35:
[----:B------:R-:W-:Y:S02]  /*1560*/  IMAD.MOV.U32 R10, RZ, RZ, R19 ;  /* 0x000000ffff0a7224 */ /* 0x000fe400078e0013 */
[----:B------:R-:W-:Y:S01]  /*1570*/  IMAD.MOV.U32 R11, RZ, RZ, R16 ;  /* 0x000000ffff0b7224 */ /* 0x000fe200078e0010 */
[----:B------:R-:W-:Y:S01]  /*1580*/  MOV R8, 0x0 ;  /* 0x0000000000087802 */ /* 0x000fe20000000f00 */
[----:B------:R-:W1:Y:S03]  /*1590*/  LDCU.64 UR4, c[0x4][0x8] ;  /* 0x01000100ff0477ac */ /* 0x000e660008000a00 */
[----:B0-----:R-:W2:Y:S01]  /*15a0*/  LDG.E.U8 R0, desc[UR36][R10.64] ;  /* 0x000000240a007981 */ /* 0x001ea2000c1e1100 */
[----:B------:R-:W-:Y:S01]  /*15b0*/  IADD3 R23, PT, PT, R23, 0x1, RZ ;  /* 0x0000000117177810 */ /* 0x000fe20007ffe0ff */
[----:B------:R-:W0:Y:S01]  /*15c0*/  LDC.64 R8, c[0x4][R8] ;  /* 0x0100000008087b82 */ /* 0x000e220000000a00 */
[----:B------:R-:W-:Y:S01]  /*15d0*/  MOV R6, R18 ;  /* 0x0000001200067202 */ /* 0x000fe20000000f00 */
[----:B------:R-:W-:Y:S01]  /*15e0*/  IMAD.MOV.U32 R7, RZ, RZ, R2 ;  /* 0x000000ffff077224 */ /* 0x000fe200078e0002 */
[----:B------:R-:W-:Y:S01]  /*15f0*/  ISETP.NE.AND P0, PT, R23, RZ, PT ;  /* 0x000000ff1700720c */ /* 0x000fe20003f05270 */
[----:B-1----:R-:W-:-:S02]  /*1600*/  IMAD.U32 R4, RZ, RZ, UR4 ;  /* 0x00000004ff047e24 */ /* 0x002fc4000f8e00ff */
[----:B------:R-:W-:Y:S01]  /*1610*/  IMAD.U32 R5, RZ, RZ, UR5 ;  /* 0x00000005ff057e24 */ /* 0x000fe2000f8e00ff */
[----:B--2---:R1:W-:Y:S02]  /*1620*/  STL [R1], R0 ;  /* 0x0000000001007387 */ /* 0x0043e40000100800 */
[----:B01----:R-:W-:-:S07]  /*1630*/  P2R R0, PR, RZ, 0x1 ;  /* 0x00000001ff007803 */ /* 0x003fce0000000000 */
[----:B------:R-:W-:-:S07]  /*1640*/  LEPC R20, `(.L_x_34) ;  /* 0x000000001014794e */ /* 0x000fce0000000000 */
[----:B------:R-:W-:Y:S05]  /*1650*/  CALL.ABS.NOINC R8 ;  /* 0x0000000008007343 */ /* 0x000fea0003c00000 */
.L_x_34:
[----:B------:R-:W-:Y:S02]  /*1660*/  ISETP.NE.AND P6, PT, R23, RZ, PT ;  /* 0x000000ff1700720c */ /* 0x000fe40003fc5270 */
[----:B------:R-:W-:-:S05]  /*1670*/  IADD3 R19, P0, PT, R19, 0x1, RZ ;  /* 0x0000000113137810 */ /* 0x000fca0007f1e0ff */
[----:B------:R-:W-:-:S06]  /*1680*/  IMAD.X R16, RZ, RZ, R16, P0 ;  /* 0x000000ffff107224 */ /* 0x000fcc00000e0610 */
[----:B------:R-:W-:Y:S05]  /*1690*/  @P6 BRA `(.L_x_35) ;  /* 0xfffffffc00b06947 */ /* 0x000fea000383ffff */
.L_x_19:
[----:B0-----:R-:W-:Y:S05]  /*16a0*/  BSYNC.RECONVERGENT B6 ;  /* 0x0000000000067941 */ /* 0x001fea0003800200 */
.L_x_0:
[----:B------:R-:W-:Y:S01]  /*16b0*/  MOV R0, 0x0 ;  /* 0x0000000000007802 */ /* 0x000fe20000000f00 */
[----:B------:R-:W0:Y:S01]  /*16c0*/  LDCU.64 UR4, c[0x4][0x10] ;  /* 0x01000200ff0477ac */ /* 0x000e220008000a00 */
[----:B------:R-:W-:Y:S02]  /*16d0*/  CS2R R6, SRZ ;  /* 0x0000000000067805 */ /* 0x000fe4000001ff00 */
[----:B------:R1:W2:Y:S01]  /*16e0*/  LDC.64 R2, c[0x4][R0] ;  /* 0x0100000000027b82 */ /* 0x0002a20000000a00 */
[----:B0-----:R-:W-:Y:S01]  /*16f0*/  MOV R4, UR4 ;  /* 0x0000000400047c02 */ /* 0x001fe20008000f00 */
[----:B-1----:R-:W-:-:S07]  /*1700*/  IMAD.U32 R5, RZ, RZ, UR5 ;  /* 0x00000005ff057e24 */ /* 0x002fce000f8e00ff */
[----:B------:R-:W-:-:S07]  /*1710*/  LEPC R20, `(.L_x_36) ;  /* 0x000000001014794e */ /* 0x000fce0000000000 */
[----:B--2---:R-:W-:Y:S05]  /*1720*/  CALL.ABS.NOINC R2 ;  /* 0x0000000002007343 */ /* 0x004fea0003c00000 */
.L_x_36:
[----:B------:R-:W-:Y:S05]  /*1730*/  EXIT ;  /* 0x000000000000794d */ /* 0x000fea0003800000 */
.L_x_37:
[----:B------:R-:W-:-:S00]  /*1740*/  BRA `(.L_x_37) ;  /* 0xfffffffc00fc7947 */ /* 0x000fc0000383ffff */
[----:B------:R-:W-:-:S00]  /*1750*/  NOP ;  /* 0x0000000000007918 */ /* 0x000fc00000000000 */
        /* <DEDUP_REMOVED lines=10> */
.L_x_38:


//--------------------- .nv.global.init           --------------------------
	.section	.nv.global.init,"aw",@progbits
.nv.global.init:
	.type		$str$1,@object
	.size		$str$1,($str - $str$1)
$str$1:
        /*0000*/ 	.byte	0x0a, 0x00, 0x00
	.type		$str,@object
	.size		$str,(.L_0 - $str)
$str:
        /*0003*/ 	.byte	0x25, 0x64, 0x20, 0x00
.L_0:


//--------------------- .nv.shared.reserved.0     --------------------------
	.section	.nv.shared.reserved.0,"aw",@nobits
	.weak		__nv_reservedSMEM_offset_0_alias
	.size		__nv_reservedSMEM_offset_0_alias, 0, 64
	.other		__nv_reservedSMEM_offset_0_alias,@"STO_CUDA_RESERVED_SHARED STV_DEFAULT"
__nv_reservedSMEM_offset_0_alias:
	.zero		0
	.zero		64


//--------------------- .nv.constant0._Z21print_elements_kernelPhi --------------------------
	.section	.nv.constant0._Z21print_elements_kernelPhi,"a",@progbits
	.sectionflags	@""
	.align	4
.nv.constant0._Z21print_elements_kernelPhi:
	.zero		908


//--------------------- SYMBOLS --------------------------

	.type		.nv.reservedSmem.offset0,@object
	.size		.nv.reservedSmem.offset0,0x4
	.type		vprintf,@function
